//
// Generated by NVIDIA NVVM Compiler
//
// Compiler Build ID: CL-36424714
// Cuda compilation tools, release 13.0, V13.0.88
// Based on NVVM 20.0.0
//

.version 9.0
.target sm_100
.address_size 64

	// .globl	_Z11uniqueIndexPi
.extern .func  (.param .b32 func_retval0) vprintf
(
	.param .b64 vprintf_param_0,
	.param .b64 vprintf_param_1
)
;
.global .align 1 .b8 $str[27] = {116, 104, 114, 101, 97, 100, 73, 100, 120, 58, 32, 37, 100, 44, 32, 118, 97, 108, 117, 101, 58, 32, 37, 100, 32, 10};

.visible .entry _Z11uniqueIndexPi(
	.param .u64 .ptr .align 1 _Z11uniqueIndexPi_param_0
)
{
	.local .align 8 .b8 	__local_depot0[8];
	.reg .b64 	%SP;
	.reg .b64 	%SPL;
	.reg .b32 	%r<5>;
	.reg .b64 	%rd<9>;

	mov.u64 	%SPL, __local_depot0;
	cvta.local.u64 	%SP, %SPL;
	ld.param.u64 	%rd1, [_Z11uniqueIndexPi_param_0];
	cvta.to.global.u64 	%rd2, %rd1;
	add.u64 	%rd3, %SP, 0;
	add.u64 	%rd4, %SPL, 0;
	mov.u32 	%r1, %tid.x;
	mul.wide.u32 	%rd5, %r1, 4;
	add.s64 	%rd6, %rd2, %rd5;
	ld.global.u32 	%r2, [%rd6];
	st.local.v2.u32 	[%rd4], {%r1, %r2};
	mov.u64 	%rd7, $str;
	cvta.global.u64 	%rd8, %rd7;
	{ // callseq 0, 0
	.param .b64 param0;
	st.param.b64 	[param0], %rd8;
	.param .b64 param1;
	st.param.b64 	[param1], %rd3;
	.param .b32 retval0;
	call.uni (retval0), 
	vprintf, 
	(
	param0, 
	param1
	);
	ld.param.b32 	%r3, [retval0];
	} // callseq 0
	ret;

}
	// .globl	_Z12uniqueIndex2Pi
.visible .entry _Z12uniqueIndex2Pi(
	.param .u64 .ptr .align 1 _Z12uniqueIndex2Pi_param_0
)
{
	.local .align 8 .b8 	__local_depot1[8];
	.reg .b64 	%SP;
	.reg .b64 	%SPL;
	.reg .b32 	%r<8>;
	.reg .b64 	%rd<9>;

	mov.u64 	%SPL, __local_depot1;
	cvta.local.u64 	%SP, %SPL;
	ld.param.u64 	%rd1, [_Z12uniqueIndex2Pi_param_0];
	cvta.to.global.u64 	%rd2, %rd1;
	add.u64 	%rd3, %SP, 0;
	add.u64 	%rd4, %SPL, 0;
	mov.u32 	%r1, %tid.x;
	mov.u32 	%r2, %ctaid.x;
	mov.u32 	%r3, %ntid.x;
	mad.lo.s32 	%r4, %r2, %r3, %r1;
	mul.wide.s32 	%rd5, %r4, 4;
	add.s64 	%rd6, %rd2, %rd5;
	ld.global.u32 	%r5, [%rd6];
	st.local.v2.u32 	[%rd4], {%r1, %r5};
	mov.u64 	%rd7, $str;
	cvta.global.u64 	%rd8, %rd7;
	{ // callseq 1, 0
	.param .b64 param0;
	st.param.b64 	[param0], %rd8;
	.param .b64 param1;
	st.param.b64 	[param1], %rd3;
	.param .b32 retval0;
	call.uni (retval0), 
	vprintf, 
	(
	param0, 
	param1
	);
	ld.param.b32 	%r6, [retval0];
	} // callseq 1
	ret;

}


// ===== COMPILED SASS (sm_100) =====

	.target	sm_100

	.elftype	@"ET_EXEC"


//--------------------- .note.nv.tkinfo           --------------------------
	.section	.note.nv.tkinfo,"",@"SHT_NOTE"
	.sectionflags	@"SHF_NOTE_NV_TKINFO"
	.tkinfo
        /*0018*/ 	.word	0x00000002
        /*0030*/ 	.string	""
        /*0030*/ 	.string	"ptxas"
        /*0030*/ 	.string	"Cuda compilation tools, release 13.0, V13.0.88"
        /*0030*/ 	.string	"Build cuda_13.0.r13.0/compiler.36424714_0"
        /*0030*/ 	.string	"-arch sm_100 -m 64 "



//--------------------- .note.nv.cuinfo           --------------------------
	.section	.note.nv.cuinfo,"",@"SHT_NOTE"
	.sectionflags	@"SHF_NOTE_NV_CUINFO"
        /*0018*/ 	.short	0x0002
        /*001a*/ 	.short	0x0064
        /*001c*/ 	.short	0x0082
	.zero		2


//--------------------- .nv.info                  --------------------------
	.section	.nv.info,"",@"SHT_CUDA_INFO"
	.align	4


	//----- nvinfo : EIATTR_REGCOUNT
	.align		4
        /*0000*/ 	.byte	0x04, 0x2f
        /*0002*/ 	.short	(.L_2 - .L_1)
	.align		4
.L_1:
        /*0004*/ 	.word	index@(_Z11uniqueIndexPi)
        /*0008*/ 	.word	0x00000018


	//----- nvinfo : EIATTR_FRAME_SIZE
	.align		4
.L_2:
        /*000c*/ 	.byte	0x04, 0x11
        /*000e*/ 	.short	(.L_4 - .L_3)
	.align		4
.L_3:
        /*0010*/ 	.word	index@(_Z11uniqueIndexPi)
        /*0014*/ 	.word	0x00000008


	//----- nvinfo : EIATTR_REGCOUNT
	.align		4
.L_4:
        /*0018*/ 	.byte	0x04, 0x2f
        /*001a*/ 	.short	(.L_6 - .L_5)
	.align		4
.L_5:
        /*001c*/ 	.word	index@(_Z12uniqueIndex2Pi)
        /*0020*/ 	.word	0x00000018


	//----- nvinfo : EIATTR_FRAME_SIZE
	.align		4
.L_6:
        /*0024*/ 	.byte	0x04, 0x11
        /*0026*/ 	.short	(.L_8 - .L_7)
	.align		4
.L_7:
        /*0028*/ 	.word	index@(_Z12uniqueIndex2Pi)
        /*002c*/ 	.word	0x00000008


	//----- nvinfo : EIATTR_MIN_STACK_SIZE
	.align		4
.L_8:
        /*0030*/ 	.byte	0x04, 0x12
        /*0032*/ 	.short	(.L_10 - .L_9)
	.align		4
.L_9:
        /*0034*/ 	.word	index@(_Z12uniqueIndex2Pi)
        /*0038*/ 	.word	0x00000008


	//----- nvinfo : EIATTR_MIN_STACK_SIZE
	.align		4
.L_10:
        /*003c*/ 	.byte	0x04, 0x12
        /*003e*/ 	.short	(.L_12 - .L_11)
	.align		4
.L_11:
        /*0040*/ 	.word	index@(_Z11uniqueIndexPi)
        /*0044*/ 	.word	0x00000008
.L_12:


//--------------------- .nv.compat                --------------------------
	.section	.nv.compat,"",@"SHT_CUDA_COMPAT_INFO"
	.align	4
        /*0000*/ 	.byte	0x02, 0x09, 0x00, 0x00, 0x02, 0x02, 0x01, 0x00, 0x02, 0x05, 0x05, 0x00, 0x03, 0x07, 0x01, 0x01
        /*0010*/ 	.byte	0x02, 0x03, 0x00, 0x00, 0x02, 0x06, 0x01, 0x00, 0x04, 0x0b, 0x08, 0x00, 0x09, 0x00, 0x00, 0x00
        /*0020*/ 	.byte	0x00, 0x00, 0x00, 0x00


//--------------------- .nv.info._Z12uniqueIndex2Pi --------------------------
	.section	.nv.info._Z12uniqueIndex2Pi,"",@"SHT_CUDA_INFO"
	.sectionflags	@""
	.align	4


	//----- nvinfo : EIATTR_CUDA_API_VERSION
	.align		4
        /*0000*/ 	.byte	0x04, 0x37
        /*0002*/ 	.short	(.L_14 - .L_13)
.L_13:
        /*0004*/ 	.word	0x00000082


	//----- nvinfo : EIATTR_KPARAM_INFO
	.align		4
.L_14:
        /*0008*/ 	.byte	0x04, 0x17
        /*000a*/ 	.short	(.L_16 - .L_15)
.L_15:
        /*000c*/ 	.word	0x00000000
        /*0010*/ 	.short	0x0000
        /*0012*/ 	.short	0x0000
        /*0014*/ 	.byte	0x00, 0xf5, 0x21, 0x00


	//----- nvinfo : EIATTR_SPARSE_MMA_MASK
	.align		4
.L_16:
        /*0018*/ 	.byte	0x03, 0x50
        /*001a*/ 	.short	0x0000


	//----- nvinfo : EIATTR_MAXREG_COUNT
	.align		4
        /*001c*/ 	.byte	0x03, 0x1b
        /*001e*/ 	.short	0x00ff


	//----- nvinfo : EIATTR_EXTERNS
	.align		4
        /*0020*/ 	.byte	0x04, 0x0f
        /*0022*/ 	.short	(.L_18 - .L_17)


	//   ....[0]....
	.align		4
.L_17:
        /*0024*/ 	.word	index@(vprintf)


	//----- nvinfo : EIATTR_MERCURY_ISA_VERSION
	.align		4
.L_18:
        /*0028*/ 	.byte	0x03, 0x5f
        /*002a*/ 	.short	0x0101


	//----- nvinfo : EIATTR_VRC_CTA_INIT_COUNT
	.align		4
        /*002c*/ 	.byte	0x02, 0x4a
	.zero		1
	.zero		1


	//----- nvinfo : EIATTR_SYSCALL_OFFSETS
	.align		4
        /*0030*/ 	.byte	0x04, 0x46
        /*0032*/ 	.short	(.L_20 - .L_19)


	//   ....[0]....
.L_19:
        /*0034*/ 	.word	0x00000150


	//----- nvinfo : EIATTR_EXIT_INSTR_OFFSETS
	.align		4
.L_20:
        /*0038*/ 	.byte	0x04, 0x1c
        /*003a*/ 	.short	(.L_22 - .L_21)


	//   ....[0]....
.L_21:
        /*003c*/ 	.word	0x00000160


	//----- nvinfo : EIATTR_CBANK_PARAM_SIZE
	.align		4
.L_22:
        /*0040*/ 	.byte	0x03, 0x19
        /*0042*/ 	.short	0x0008


	//----- nvinfo : EIATTR_PARAM_CBANK
	.align		4
        /*0044*/ 	.byte	0x04, 0x0a
        /*0046*/ 	.short	(.L_24 - .L_23)
	.align		4
.L_23:
        /*0048*/ 	.word	index@(.nv.constant0._Z12uniqueIndex2Pi)
        /*004c*/ 	.short	0x0380
        /*004e*/ 	.short	0x0008


	//----- nvinfo : EIATTR_SW_WAR
	.align		4
.L_24:
        /*0050*/ 	.byte	0x04, 0x36
        /*0052*/ 	.short	(.L_26 - .L_25)
.L_25:
        /*0054*/ 	.word	0x00000008
.L_26:


//--------------------- .nv.info._Z11uniqueIndexPi --------------------------
	.section	.nv.info._Z11uniqueIndexPi,"",@"SHT_CUDA_INFO"
	.sectionflags	@""
	.align	4


	//----- nvinfo : EIATTR_CUDA_API_VERSION
	.align		4
        /*0000*/ 	.byte	0x04, 0x37
        /*0002*/ 	.short	(.L_28 - .L_27)
.L_27:
        /*0004*/ 	.word	0x00000082


	//----- nvinfo : EIATTR_KPARAM_INFO
	.align		4
.L_28:
        /*0008*/ 	.byte	0x04, 0x17
        /*000a*/ 	.short	(.L_30 - .L_29)
.L_29:
        /*000c*/ 	.word	0x00000000
        /*0010*/ 	.short	0x0000
        /*0012*/ 	.short	0x0000
        /*0014*/ 	.byte	0x00, 0xf5, 0x21, 0x00


	//----- nvinfo : EIATTR_SPARSE_MMA_MASK
	.align		4
.L_30:
        /*0018*/ 	.byte	0x03, 0x50
        /*001a*/ 	.short	0x0000


	//----- nvinfo : EIATTR_MAXREG_COUNT
	.align		4
        /*001c*/ 	.byte	0x03, 0x1b
        /*001e*/ 	.short	0x00ff


	//----- nvinfo : EIATTR_EXTERNS
	.align		4
        /*0020*/ 	.byte	0x04, 0x0f
        /*0022*/ 	.short	(.L_32 - .L_31)


	//   ....[0]....
	.align		4
.L_31:
        /*0024*/ 	.word	index@(vprintf)


	//----- nvinfo : EIATTR_MERCURY_ISA_VERSION
	.align		4
.L_32:
        /*0028*/ 	.byte	0x03, 0x5f
        /*002a*/ 	.short	0x0101


	//----- nvinfo : EIATTR_VRC_CTA_INIT_COUNT
	.align		4
        /*002c*/ 	.byte	0x02, 0x4a
	.zero		1
	.zero		1


	//----- nvinfo : EIATTR_SYSCALL_OFFSETS
	.align		4
        /*0030*/ 	.byte	0x04, 0x46
        /*0032*/ 	.short	(.L_34 - .L_33)


	//   ....[0]....
.L_33:
        /*0034*/ 	.word	0x00000120


	//----- nvinfo : EIATTR_EXIT_INSTR_OFFSETS
	.align		4
.L_34:
        /*0038*/ 	.byte	0x04, 0x1c
        /*003a*/ 	.short	(.L_36 - .L_35)


	//   ....[0]....
.L_35:
        /*003c*/ 	.word	0x00000130


	//----- nvinfo : EIATTR_CBANK_PARAM_SIZE
	.align		4
.L_36:
        /*0040*/ 	.byte	0x03, 0x19
        /*0042*/ 	.short	0x0008


	//----- nvinfo : EIATTR_PARAM_CBANK
	.align		4
        /*0044*/ 	.byte	0x04, 0x0a
        /*0046*/ 	.short	(.L_38 - .L_37)
	.align		4
.L_37:
        /*0048*/ 	.word	index@(.nv.constant0._Z11uniqueIndexPi)
        /*004c*/ 	.short	0x0380
        /*004e*/ 	.short	0x0008


	//----- nvinfo : EIATTR_SW_WAR
	.align		4
.L_38:
        /*0050*/ 	.byte	0x04, 0x36
        /*0052*/ 	.short	(.L_40 - .L_39)
.L_39:
        /*0054*/ 	.word	0x00000008
.L_40:


//--------------------- .nv.callgraph             --------------------------
	.section	.nv.callgraph,"",@"SHT_CUDA_CALLGRAPH"
	.align	4
	.sectionentsize	8
	.align		4
        /*0000*/ 	.word	0x00000000
	.align		4
        /*0004*/ 	.word	0xffffffff
	.align		4
        /*0008*/ 	.word	index@(_Z12uniqueIndex2Pi)
	.align		4
        /*000c*/ 	.word	index@(vprintf)
	.align		4
        /*0010*/ 	.word	index@(_Z11uniqueIndexPi)
	.align		4
        /*0014*/ 	.word	index@(vprintf)
	.align		4
        /*0018*/ 	.word	0x00000000
	.align		4
        /*001c*/ 	.word	0xfffffffe
	.align		4
        /*0020*/ 	.word	0x00000000
	.align		4
        /*0024*/ 	.word	0xfffffffd
	.align		4
        /*0028*/ 	.word	0x00000000
	.align		4
        /*002c*/ 	.word	0xfffffffc


//--------------------- .nv.constant4             --------------------------
	.section	.nv.constant4,"a",@progbits
	.align	8
	.align		8
.nv.constant4:
        /*0000*/ 	.dword	vprintf
	.align		8
        /*0008*/ 	.dword	$str


//--------------------- .text._Z12uniqueIndex2Pi  --------------------------
	.section	.text._Z12uniqueIndex2Pi,"ax",@progbits
	.align	128
        .global         _Z12uniqueIndex2Pi
        .type           _Z12uniqueIndex2Pi,@function
        .size           _Z12uniqueIndex2Pi,(.L_x_4 - _Z12uniqueIndex2Pi)
        .other          _Z12uniqueIndex2Pi,@"STO_CUDA_ENTRY STV_DEFAULT"
_Z12uniqueIndex2Pi:
.text._Z12uniqueIndex2Pi:
[----:B------:R-:W0:Y:S01]  /*0000*/  LDC R1, c[0x0][0x37c] ;  /* 0x0000df00ff017b82 */ /* 0x000e220000000800 */
[----:B------:R-:W1:Y:S01]  /*0010*/  S2R R10, SR_TID.X ;  /* 0x00000000000a7919 */ /* 0x000e620000002100 */
[----:B------:R-:W2:Y:S06]  /*0020*/  LDCU UR6, c[0x0][0x2fc] ;  /* 0x00005f80ff0677ac */ /* 0x000eac0008000800 */
[----:B------:R-:W1:Y:S01]  /*0030*/  S2UR UR7, SR_CTAID.X ;  /* 0x00000000000779c3 */ /* 0x000e620000002500 */
[----:B0-----:R-:W-:Y:S01]  /*0040*/  VIADD R1, R1, 0xfffffff8 ;  /* 0xfffffff801017836 */ /* 0x001fe20000000000 */
[----:B------:R-:W0:Y:S06]  /*0050*/  LDCU.64 UR4, c[0x0][0x358] ;  /* 0x00006b00ff0477ac */ /* 0x000e2c0008000a00 */
[----:B------:R-:W3:Y:S01]  /*0060*/  LDC.64 R2, c[0x0][0x380] ;  /* 0x0000e000ff027b82 */ /* 0x000ee20000000a00 */
[----:B------:R-:W-:Y:S01]  /*0070*/  MOV R0, 0x0 ;  /* 0x0000000000007802 */ /* 0x000fe20000000f00 */
[----:B------:R-:W4:Y:S06]  /*0080*/  LDCU.64 UR8, c[0x4][0x8] ;  /* 0x01000100ff0877ac */ /* 0x000f2c0008000a00 */
[----:B------:R-:W1:Y:S02]  /*0090*/  LDC R5, c[0x0][0x360] ;  /* 0x0000d800ff057b82 */ /* 0x000e640000000800 */
[----:B-1----:R-:W-:-:S04]  /*00a0*/  IMAD R5, R5, UR7, R10 ;  /* 0x0000000705057c24 */ /* 0x002fc8000f8e020a */
[----:B---3--:R-:W-:-:S05]  /*00b0*/  IMAD.WIDE R2, R5, 0x4, R2 ;  /* 0x0000000405027825 */ /* 0x008fca00078e0202 */
[----:B0-----:R-:W3:Y:S01]  /*00c0*/  LDG.E R11, desc[UR4][R2.64] ;  /* 0x00000004020b7981 */ /* 0x001ee2000c1e1900 */
[----:B------:R-:W0:Y:S01]  /*00d0*/  LDCU UR4, c[0x0][0x2f8] ;  /* 0x00005f00ff0477ac */ /* 0x000e220008000800 */
[----:B------:R1:W1:Y:S01]  /*00e0*/  LDC.64 R8, c[0x4][R0] ;  /* 0x0100000000087b82 */ /* 0x0002620000000a00 */
[----:B----4-:R-:W-:Y:S01]  /*00f0*/  IMAD.U32 R4, RZ, RZ, UR8 ;  /* 0x00000008ff047e24 */ /* 0x010fe2000f8e00ff */
[----:B------:R-:W-:Y:S02]  /*0100*/  MOV R5, UR9 ;  /* 0x0000000900057c02 */ /* 0x000fe40008000f00 */
[----:B0-----:R-:W-:-:S04]  /*0110*/  IADD3 R6, P0, PT, R1, UR4, RZ ;  /* 0x0000000401067c10 */ /* 0x001fc8000ff1e0ff */
[----:B--2---:R-:W-:Y:S01]  /*0120*/  IADD3.X R7, PT, PT, RZ, UR6, RZ, P0, !PT ;  /* 0x00000006ff077c10 */ /* 0x004fe200087fe4ff */
[----:B-1-3--:R0:W-:Y:S08]  /*0130*/  STL.64 [R1], R10 ;  /* 0x0000000a01007387 */ /* 0x00a1f00000100a00 */
[----:B------:R-:W-:-:S07]  /*0140*/  LEPC R20, `(.L_x_0) ;  /* 0x000000001014794e */ /* 0x000fce0000000000 */
[----:B0-----:R-:W-:Y:S05]  /*0150*/  CALL.ABS.NOINC R8 ;  /* 0x0000000008007343 */ /* 0x001fea0003c00000 */
.L_x_0:
[----:B------:R-:W-:Y:S05]  /*0160*/  EXIT ;  /* 0x000000000000794d */ /* 0x000fea0003800000 */
.L_x_1:
[----:B------:R-:W-:-:S00]  /*0170*/  BRA `(.L_x_1) ;  /* 0xfffffffc00fc7947 */ /* 0x000fc0000383ffff */
[----:B------:R-:W-:-:S00]  /*0180*/  NOP ;  /* 0x0000000000007918 */ /* 0x000fc00000000000 */
[----:B------:R-:W-:-:S00]  /*0190*/  NOP ;  /* 0x0000000000007918 */ /* 0x000fc00000000000 */
[----:B------:R-:W-:-:S00]  /*01a0*/  NOP ;  /* 0x0000000000007918 */ /* 0x000fc00000000000 */
[----:B------:R-:W-:-:S00]  /*01b0*/  NOP ;  /* 0x0000000000007918 */ /* 0x000fc00000000000 */
[----:B------:R-:W-:-:S00]  /*01c0*/  NOP ;  /* 0x0000000000007918 */ /* 0x000fc00000000000 */
[----:B------:R-:W-:-:S00]  /*01d0*/  NOP ;  /* 0x0000000000007918 */ /* 0x000fc00000000000 */
[----:B------:R-:W-:-:S00]  /*01e0*/  NOP ;  /* 0x0000000000007918 */ /* 0x000fc00000000000 */
[----:B------:R-:W-:-:S00]  /*01f0*/  NOP ;  /* 0x0000000000007918 */ /* 0x000fc00000000000 */
.L_x_4:


//--------------------- .text._Z11uniqueIndexPi   --------------------------
	.section	.text._Z11uniqueIndexPi,"ax",@progbits
	.align	128
        .global         _Z11uniqueIndexPi
        .type           _Z11uniqueIndexPi,@function
        .size           _Z11uniqueIndexPi,(.L_x_5 - _Z11uniqueIndexPi)
        .other          _Z11uniqueIndexPi,@"STO_CUDA_ENTRY STV_DEFAULT"
_Z11uniqueIndexPi:
.text._Z11uniqueIndexPi:
[----:B------:R-:W0:Y:S01]  /*0000*/  LDC R1, c[0x0][0x37c] ;  /* 0x0000df00ff017b82 */ /* 0x000e220000000800 */
[----:B------:R-:W1:Y:S07]  /*0010*/  S2R R10, SR_TID.X ;  /* 0x00000000000a7919 */ /* 0x000e6e0000002100 */
[----:B------:R-:W1:Y:S01]  /*0020*/  LDC.64 R2, c[0x0][0x380] ;  /* 0x0000e000ff027b82 */ /* 0x000e620000000a00 */
[----:B------:R-:W2:Y:S01]  /*0030*/  LDCU.64 UR4, c[0x0][0x358] ;  /* 0x00006b00ff0477ac */ /* 0x000ea20008000a00 */
[----:B0-----:R-:W-:Y:S01]  /*0040*/  VIADD R1, R1, 0xfffffff8 ;  /* 0xfffffff801017836 */ /* 0x001fe20000000000 */
[----:B------:R-:W0:Y:S01]  /*0050*/  LDCU.64 UR6, c[0x4][0x8] ;  /* 0x01000100ff0677ac */ /* 0x000e220008000a00 */
[----:B-1----:R-:W-:-:S05]  /*0060*/  IMAD.WIDE.U32 R2, R10, 0x4, R2 ;  /* 0x000000040a027825 */ /* 0x002fca00078e0002 */
[----:B--2---:R-:W2:Y:S01]  /*0070*/  LDG.E R11, desc[UR4][R2.64] ;  /* 0x00000004020b7981 */ /* 0x004ea2000c1e1900 */
[----:B------:R-:W-:Y:S01]  /*0080*/  MOV R0, 0x0 ;  /* 0x0000000000007802 */ /* 0x000fe20000000f00 */
[----:B------:R-:W1:Y:S01]  /*0090*/  LDCU UR4, c[0x0][0x2f8] ;  /* 0x00005f00ff0477ac */ /* 0x000e620008000800 */
[----:B0-----:R-:W-:Y:S01]  /*00a0*/  IMAD.U32 R4, RZ, RZ, UR6 ;  /* 0x00000006ff047e24 */ /* 0x001fe2000f8e00ff */
[----:B------:R-:W-:Y:S01]  /*00b0*/  MOV R5, UR7 ;  /* 0x0000000700057c02 */ /* 0x000fe20008000f00 */
[----:B------:R0:W3:Y:S01]  /*00c0*/  LDC.64 R8, c[0x4][R0] ;  /* 0x0100000000087b82 */ /* 0x0000e20000000a00 */
[----:B------:R-:W4:Y:S01]  /*00d0*/  LDCU UR5, c[0x0][0x2fc] ;  /* 0x00005f80ff0577ac */ /* 0x000f220008000800 */
[----:B-1----:R-:W-:-:S05]  /*00e0*/  IADD3 R6, P0, PT, R1, UR4, RZ ;  /* 0x0000000401067c10 */ /* 0x002fca000ff1e0ff */
[----:B----4-:R-:W-:Y:S01]  /*00f0*/  IMAD.X R7, RZ, RZ, UR5, P0 ;  /* 0x00000005ff077e24 */ /* 0x010fe200080e06ff */
[----:B--23--:R0:W-:Y:S07]  /*0100*/  STL.64 [R1], R10 ;  /* 0x0000000a01007387 */ /* 0x00c1ee0000100a00 */
[----:B------:R-:W-:-:S07]  /*0110*/  LEPC R20, `(.L_x_2) ;  /* 0x000000001014794e */ /* 0x000fce0000000000 */
[----:B0-----:R-:W-:Y:S05]  /*0120*/  CALL.ABS.NOINC R8 ;  /* 0x0000000008007343 */ /* 0x001fea0003c00000 */
.L_x_2:
[----:B------:R-:W-:Y:S05]  /*0130*/  EXIT ;  /* 0x000000000000794d */ /* 0x000fea0003800000 */
.L_x_3:
        /* <DEDUP_REMOVED lines=12> */
.L_x_5:


//--------------------- .nv.global.init           --------------------------
	.section	.nv.global.init,"aw",@progbits
.nv.global.init:
	.type		$str,@object
	.size		$str,(.L_0 - $str)
$str:
        /*0000*/ 	.byte	0x74, 0x68, 0x72, 0x65, 0x61, 0x64, 0x49, 0x64, 0x78, 0x3a, 0x20, 0x25, 0x64, 0x2c, 0x20, 0x76
        /*0010*/ 	.byte	0x61, 0x6c, 0x75, 0x65, 0x3a, 0x20, 0x25, 0x64, 0x20, 0x0a, 0x00
.L_0:


//--------------------- .nv.shared.reserved.0     --------------------------
	.section	.nv.shared.reserved.0,"aw",@nobits
	.weak		__nv_reservedSMEM_offset_0_alias
	.size		__nv_reservedSMEM_offset_0_alias, 0, 64
	.other		__nv_reservedSMEM_offset_0_alias,@"STO_CUDA_RESERVED_SHARED STV_DEFAULT"
__nv_reservedSMEM_offset_0_alias:
	.zero		0
	.zero		64


//--------------------- .nv.constant0._Z12uniqueIndex2Pi --------------------------
	.section	.nv.constant0._Z12uniqueIndex2Pi,"a",@progbits
	.sectionflags	@""
	.align	4
.nv.constant0._Z12uniqueIndex2Pi:
	.zero		904


//--------------------- .nv.constant0._Z11uniqueIndexPi --------------------------
	.section	.nv.constant0._Z11uniqueIndexPi,"a",@progbits
	.sectionflags	@""
	.align	4
.nv.constant0._Z11uniqueIndexPi:
	.zero		904


//--------------------- SYMBOLS --------------------------

	.type		.nv.reservedSmem.offset0,@object
	.size		.nv.reservedSmem.offset0,0x4
	.type		vprintf,@function
